//
// Generated by NVIDIA NVVM Compiler
//
// Compiler Build ID: CL-36424714
// Cuda compilation tools, release 13.0, V13.0.88
// Based on NVVM 20.0.0
//

.version 9.0
.target sm_100
.address_size 64

	// .globl	_Z16test_count_logicv
.extern .func  (.param .b32 func_retval0) vprintf
(
	.param .b64 vprintf_param_0,
	.param .b64 vprintf_param_1
)
;
// _ZZ16test_count_logicvE4head has been demoted
// _ZZ16test_count_logicvE4tail has been demoted
// _ZZ16test_count_logicvE5count has been demoted
.global .align 1 .b8 $str[26] = {61, 61, 61, 32, 83, 105, 110, 103, 108, 101, 32, 73, 116, 101, 109, 32, 84, 101, 115, 116, 32, 61, 61, 61, 10};
.global .align 1 .b8 $str$1[34] = {69, 110, 113, 117, 101, 117, 101, 58, 32, 116, 105, 99, 107, 101, 116, 61, 37, 108, 108, 117, 44, 32, 99, 111, 117, 110, 116, 61, 37, 108, 108, 117, 10};
.global .align 1 .b8 $str$2[19] = {69, 110, 113, 117, 101, 117, 101, 58, 32, 103, 111, 116, 32, 116, 117, 114, 110, 10};
.global .align 1 .b8 $str$3[26] = {69, 110, 113, 117, 101, 117, 101, 32, 100, 111, 110, 101, 58, 32, 99, 111, 117, 110, 116, 61, 37, 108, 108, 117, 10};
.global .align 1 .b8 $str$4[34] = {68, 101, 113, 117, 101, 117, 101, 58, 32, 116, 105, 99, 107, 101, 116, 61, 37, 108, 108, 117, 44, 32, 99, 111, 117, 110, 116, 61, 37, 108, 108, 117, 10};
.global .align 1 .b8 $str$5[19] = {68, 101, 113, 117, 101, 117, 101, 58, 32, 103, 111, 116, 32, 116, 117, 114, 110, 10};
.global .align 1 .b8 $str$6[26] = {68, 101, 113, 117, 101, 117, 101, 32, 100, 111, 110, 101, 58, 32, 99, 111, 117, 110, 116, 61, 37, 108, 108, 117, 10};
.global .align 1 .b8 $str$7[31] = {10, 61, 61, 61, 32, 66, 97, 116, 99, 104, 32, 84, 101, 115, 116, 32, 40, 56, 32, 105, 116, 101, 109, 115, 41, 32, 61, 61, 61, 10};
.global .align 1 .b8 $str$8[40] = {69, 110, 113, 117, 101, 117, 101, 32, 98, 97, 116, 99, 104, 58, 32, 116, 105, 99, 107, 101, 116, 61, 37, 108, 108, 117, 44, 32, 99, 111, 117, 110, 116, 61, 37, 108, 108, 117, 10};
.global .align 1 .b8 $str$9[25] = {69, 110, 113, 117, 101, 117, 101, 32, 98, 97, 116, 99, 104, 58, 32, 103, 111, 116, 32, 116, 117, 114, 110, 10};
.global .align 1 .b8 $str$10[48] = {69, 110, 113, 117, 101, 117, 101, 32, 98, 97, 116, 99, 104, 32, 100, 111, 110, 101, 58, 32, 99, 111, 117, 110, 116, 61, 37, 108, 108, 117, 32, 40, 97, 100, 118, 97, 110, 99, 101, 100, 32, 98, 121, 32, 56, 41, 10};
.global .align 1 .b8 $str$11[40] = {68, 101, 113, 117, 101, 117, 101, 32, 98, 97, 116, 99, 104, 58, 32, 116, 105, 99, 107, 101, 116, 61, 37, 108, 108, 117, 44, 32, 99, 111, 117, 110, 116, 61, 37, 108, 108, 117, 10};
.global .align 1 .b8 $str$12[45] = {68, 101, 113, 117, 101, 117, 101, 32, 98, 97, 116, 99, 104, 58, 32, 82, 69, 65, 68, 89, 32, 40, 99, 111, 117, 110, 116, 32, 109, 97, 116, 99, 104, 101, 115, 32, 116, 105, 99, 107, 101, 116, 41, 10};
.global .align 1 .b8 $str$13[52] = {68, 101, 113, 117, 101, 117, 101, 32, 98, 97, 116, 99, 104, 58, 32, 87, 65, 73, 84, 73, 78, 71, 32, 40, 99, 111, 117, 110, 116, 61, 37, 108, 108, 117, 32, 33, 61, 32, 116, 105, 99, 107, 101, 116, 61, 37, 108, 108, 117, 41, 10};

.visible .entry _Z16test_count_logicv()
{
	.local .align 16 .b8 	__local_depot0[16];
	.reg .b64 	%SP;
	.reg .b64 	%SPL;
	.reg .pred 	%p<3>;
	.reg .b32 	%r<30>;
	.reg .b64 	%rd<50>;
	// demoted variable
	.shared .align 8 .u64 _ZZ16test_count_logicvE4head;
	// demoted variable
	.shared .align 8 .u64 _ZZ16test_count_logicvE4tail;
	// demoted variable
	.shared .align 8 .u64 _ZZ16test_count_logicvE5count;
	mov.u64 	%SPL, __local_depot0;
	cvta.local.u64 	%SP, %SPL;
	add.u64 	%rd4, %SP, 0;
	add.u64 	%rd1, %SPL, 0;
	mov.u32 	%r1, %tid.x;
	setp.ne.s32 	%p1, %r1, 0;
	@%p1 bra 	$L__BB0_4;
	mov.b64 	%rd5, 0;
	st.shared.u64 	[_ZZ16test_count_logicvE4head], %rd5;
	mov.b64 	%rd6, 1;
	st.shared.u64 	[_ZZ16test_count_logicvE4tail], %rd6;
	st.shared.u64 	[_ZZ16test_count_logicvE5count], %rd5;
	mov.u64 	%rd7, $str;
	cvta.global.u64 	%rd8, %rd7;
	{ // callseq 0, 0
	.param .b64 param0;
	st.param.b64 	[param0], %rd8;
	.param .b64 param1;
	st.param.b64 	[param1], 0;
	.param .b32 retval0;
	call.uni (retval0), 
	vprintf, 
	(
	param0, 
	param1
	);
	ld.param.b32 	%r2, [retval0];
	} // callseq 0
	atom.shared.add.u64 	%rd9, [_ZZ16test_count_logicvE4head], 2;
	ld.shared.u64 	%rd10, [_ZZ16test_count_logicvE5count];
	st.local.v2.u64 	[%rd1], {%rd9, %rd10};
	mov.u64 	%rd11, $str$1;
	cvta.global.u64 	%rd12, %rd11;
	{ // callseq 1, 0
	.param .b64 param0;
	st.param.b64 	[param0], %rd12;
	.param .b64 param1;
	st.param.b64 	[param1], %rd4;
	.param .b32 retval0;
	call.uni (retval0), 
	vprintf, 
	(
	param0, 
	param1
	);
	ld.param.b32 	%r4, [retval0];
	} // callseq 1
	mov.u64 	%rd14, $str$2;
	cvta.global.u64 	%rd15, %rd14;
	{ // callseq 2, 0
	.param .b64 param0;
	st.param.b64 	[param0], %rd15;
	.param .b64 param1;
	st.param.b64 	[param1], 0;
	.param .b32 retval0;
	call.uni (retval0), 
	vprintf, 
	(
	param0, 
	param1
	);
	ld.param.b32 	%r6, [retval0];
	} // callseq 2
	atom.shared.add.u64 	%rd16, [_ZZ16test_count_logicvE5count], 1;
	ld.shared.u64 	%rd17, [_ZZ16test_count_logicvE5count];
	st.local.u64 	[%rd1], %rd17;
	mov.u64 	%rd18, $str$3;
	cvta.global.u64 	%rd19, %rd18;
	{ // callseq 3, 0
	.param .b64 param0;
	st.param.b64 	[param0], %rd19;
	.param .b64 param1;
	st.param.b64 	[param1], %rd4;
	.param .b32 retval0;
	call.uni (retval0), 
	vprintf, 
	(
	param0, 
	param1
	);
	ld.param.b32 	%r8, [retval0];
	} // callseq 3
	atom.shared.add.u64 	%rd20, [_ZZ16test_count_logicvE4tail], 2;
	ld.shared.u64 	%rd21, [_ZZ16test_count_logicvE5count];
	st.local.v2.u64 	[%rd1], {%rd20, %rd21};
	mov.u64 	%rd22, $str$4;
	cvta.global.u64 	%rd23, %rd22;
	{ // callseq 4, 0
	.param .b64 param0;
	st.param.b64 	[param0], %rd23;
	.param .b64 param1;
	st.param.b64 	[param1], %rd4;
	.param .b32 retval0;
	call.uni (retval0), 
	vprintf, 
	(
	param0, 
	param1
	);
	ld.param.b32 	%r10, [retval0];
	} // callseq 4
	mov.u64 	%rd24, $str$5;
	cvta.global.u64 	%rd25, %rd24;
	{ // callseq 5, 0
	.param .b64 param0;
	st.param.b64 	[param0], %rd25;
	.param .b64 param1;
	st.param.b64 	[param1], 0;
	.param .b32 retval0;
	call.uni (retval0), 
	vprintf, 
	(
	param0, 
	param1
	);
	ld.param.b32 	%r12, [retval0];
	} // callseq 5
	atom.shared.add.u64 	%rd26, [_ZZ16test_count_logicvE5count], 1;
	ld.shared.u64 	%rd27, [_ZZ16test_count_logicvE5count];
	st.local.u64 	[%rd1], %rd27;
	mov.u64 	%rd28, $str$6;
	cvta.global.u64 	%rd29, %rd28;
	{ // callseq 6, 0
	.param .b64 param0;
	st.param.b64 	[param0], %rd29;
	.param .b64 param1;
	st.param.b64 	[param1], %rd4;
	.param .b32 retval0;
	call.uni (retval0), 
	vprintf, 
	(
	param0, 
	param1
	);
	ld.param.b32 	%r14, [retval0];
	} // callseq 6
	mov.u64 	%rd30, $str$7;
	cvta.global.u64 	%rd31, %rd30;
	{ // callseq 7, 0
	.param .b64 param0;
	st.param.b64 	[param0], %rd31;
	.param .b64 param1;
	st.param.b64 	[param1], 0;
	.param .b32 retval0;
	call.uni (retval0), 
	vprintf, 
	(
	param0, 
	param1
	);
	ld.param.b32 	%r16, [retval0];
	} // callseq 7
	atom.shared.add.u64 	%rd32, [_ZZ16test_count_logicvE4head], 16;
	ld.shared.u64 	%rd33, [_ZZ16test_count_logicvE5count];
	st.local.v2.u64 	[%rd1], {%rd32, %rd33};
	mov.u64 	%rd34, $str$8;
	cvta.global.u64 	%rd35, %rd34;
	{ // callseq 8, 0
	.param .b64 param0;
	st.param.b64 	[param0], %rd35;
	.param .b64 param1;
	st.param.b64 	[param1], %rd4;
	.param .b32 retval0;
	call.uni (retval0), 
	vprintf, 
	(
	param0, 
	param1
	);
	ld.param.b32 	%r18, [retval0];
	} // callseq 8
	mov.u64 	%rd36, $str$9;
	cvta.global.u64 	%rd37, %rd36;
	{ // callseq 9, 0
	.param .b64 param0;
	st.param.b64 	[param0], %rd37;
	.param .b64 param1;
	st.param.b64 	[param1], 0;
	.param .b32 retval0;
	call.uni (retval0), 
	vprintf, 
	(
	param0, 
	param1
	);
	ld.param.b32 	%r20, [retval0];
	} // callseq 9
	atom.shared.add.u64 	%rd38, [_ZZ16test_count_logicvE5count], 8;
	ld.shared.u64 	%rd39, [_ZZ16test_count_logicvE5count];
	st.local.u64 	[%rd1], %rd39;
	mov.u64 	%rd40, $str$10;
	cvta.global.u64 	%rd41, %rd40;
	{ // callseq 10, 0
	.param .b64 param0;
	st.param.b64 	[param0], %rd41;
	.param .b64 param1;
	st.param.b64 	[param1], %rd4;
	.param .b32 retval0;
	call.uni (retval0), 
	vprintf, 
	(
	param0, 
	param1
	);
	ld.param.b32 	%r22, [retval0];
	} // callseq 10
	atom.shared.add.u64 	%rd2, [_ZZ16test_count_logicvE4tail], 16;
	ld.shared.u64 	%rd42, [_ZZ16test_count_logicvE5count];
	st.local.v2.u64 	[%rd1], {%rd2, %rd42};
	mov.u64 	%rd43, $str$11;
	cvta.global.u64 	%rd44, %rd43;
	{ // callseq 11, 0
	.param .b64 param0;
	st.param.b64 	[param0], %rd44;
	.param .b64 param1;
	st.param.b64 	[param1], %rd4;
	.param .b32 retval0;
	call.uni (retval0), 
	vprintf, 
	(
	param0, 
	param1
	);
	ld.param.b32 	%r24, [retval0];
	} // callseq 11
	ld.shared.u64 	%rd3, [_ZZ16test_count_logicvE5count];
	setp.ne.s64 	%p2, %rd3, %rd2;
	@%p2 bra 	$L__BB0_3;
	mov.u64 	%rd48, $str$12;
	cvta.global.u64 	%rd49, %rd48;
	{ // callseq 13, 0
	.param .b64 param0;
	st.param.b64 	[param0], %rd49;
	.param .b64 param1;
	st.param.b64 	[param1], 0;
	.param .b32 retval0;
	call.uni (retval0), 
	vprintf, 
	(
	param0, 
	param1
	);
	ld.param.b32 	%r28, [retval0];
	} // callseq 13
	bra.uni 	$L__BB0_4;
$L__BB0_3:
	st.local.v2.u64 	[%rd1], {%rd3, %rd2};
	mov.u64 	%rd45, $str$13;
	cvta.global.u64 	%rd46, %rd45;
	{ // callseq 12, 0
	.param .b64 param0;
	st.param.b64 	[param0], %rd46;
	.param .b64 param1;
	st.param.b64 	[param1], %rd4;
	.param .b32 retval0;
	call.uni (retval0), 
	vprintf, 
	(
	param0, 
	param1
	);
	ld.param.b32 	%r26, [retval0];
	} // callseq 12
$L__BB0_4:
	ret;

}


// ===== COMPILED SASS (sm_100) =====

	.target	sm_100

	.elftype	@"ET_EXEC"


//--------------------- .note.nv.tkinfo           --------------------------
	.section	.note.nv.tkinfo,"",@"SHT_NOTE"
	.sectionflags	@"SHF_NOTE_NV_TKINFO"
	.tkinfo
        /*0018*/ 	.word	0x00000002
        /*0030*/ 	.string	""
        /*0030*/ 	.string	"ptxas"
        /*0030*/ 	.string	"Cuda compilation tools, release 13.0, V13.0.88"
        /*0030*/ 	.string	"Build cuda_13.0.r13.0/compiler.36424714_0"
        /*0030*/ 	.string	"-arch sm_100 -m 64 "



//--------------------- .note.nv.cuinfo           --------------------------
	.section	.note.nv.cuinfo,"",@"SHT_NOTE"
	.sectionflags	@"SHF_NOTE_NV_CUINFO"
        /*0018*/ 	.short	0x0002
        /*001a*/ 	.short	0x0064
        /*001c*/ 	.short	0x0082
	.zero		2


//--------------------- .nv.info                  --------------------------
	.section	.nv.info,"",@"SHT_CUDA_INFO"
	.align	4


	//----- nvinfo : EIATTR_REGCOUNT
	.align		4
        /*0000*/ 	.byte	0x04, 0x2f
        /*0002*/ 	.short	(.L_15 - .L_14)
	.align		4
.L_14:
        /*0004*/ 	.word	index@(_Z16test_count_logicv)
        /*0008*/ 	.word	0x0000001a


	//----- nvinfo : EIATTR_FRAME_SIZE
	.align		4
.L_15:
        /*000c*/ 	.byte	0x04, 0x11
        /*000e*/ 	.short	(.L_17 - .L_16)
	.align		4
.L_16:
        /*0010*/ 	.word	index@(_Z16test_count_logicv)
        /*0014*/ 	.word	0x00000010


	//----- nvinfo : EIATTR_MIN_STACK_SIZE
	.align		4
.L_17:
        /*0018*/ 	.byte	0x04, 0x12
        /*001a*/ 	.short	(.L_19 - .L_18)
	.align		4
.L_18:
        /*001c*/ 	.word	index@(_Z16test_count_logicv)
        /*0020*/ 	.word	0x00000010
.L_19:


//--------------------- .nv.compat                --------------------------
	.section	.nv.compat,"",@"SHT_CUDA_COMPAT_INFO"
	.align	4
        /*0000*/ 	.byte	0x02, 0x09, 0x00, 0x00, 0x02, 0x02, 0x01, 0x00, 0x02, 0x05, 0x05, 0x00, 0x03, 0x07, 0x01, 0x01
        /*0010*/ 	.byte	0x02, 0x03, 0x00, 0x00, 0x02, 0x06, 0x01, 0x00, 0x04, 0x0b, 0x08, 0x00, 0x09, 0x00, 0x00, 0x00
        /*0020*/ 	.byte	0x00, 0x00, 0x00, 0x00


//--------------------- .nv.info._Z16test_count_logicv --------------------------
	.section	.nv.info._Z16test_count_logicv,"",@"SHT_CUDA_INFO"
	.sectionflags	@""
	.align	4


	//----- nvinfo : EIATTR_CUDA_API_VERSION
	.align		4
        /*0000*/ 	.byte	0x04, 0x37
        /*0002*/ 	.short	(.L_21 - .L_20)
.L_20:
        /*0004*/ 	.word	0x00000082


	//----- nvinfo : EIATTR_SPARSE_MMA_MASK
	.align		4
.L_21:
        /*0008*/ 	.byte	0x03, 0x50
        /*000a*/ 	.short	0x0000


	//----- nvinfo : EIATTR_MAXREG_COUNT
	.align		4
        /*000c*/ 	.byte	0x03, 0x1b
        /*000e*/ 	.short	0x00ff


	//----- nvinfo : EIATTR_EXTERNS
	.align		4
        /*0010*/ 	.byte	0x04, 0x0f
        /*0012*/ 	.short	(.L_23 - .L_22)


	//   ....[0]....
	.align		4
.L_22:
        /*0014*/ 	.word	index@(vprintf)


	//----- nvinfo : EIATTR_MERCURY_ISA_VERSION
	.align		4
.L_23:
        /*0018*/ 	.byte	0x03, 0x5f
        /*001a*/ 	.short	0x0101


	//----- nvinfo : EIATTR_VRC_CTA_INIT_COUNT
	.align		4
        /*001c*/ 	.byte	0x02, 0x4a
	.zero		1
	.zero		1


	//----- nvinfo : EIATTR_SYSCALL_OFFSETS
	.align		4
        /*0020*/ 	.byte	0x04, 0x46
        /*0022*/ 	.short	(.L_25 - .L_24)


	//   ....[0]....
.L_24:
        /*0024*/ 	.word	0x00000180


	//   ....[1]....
        /*0028*/ 	.word	0x000002c0


	//   ....[2]....
        /*002c*/ 	.word	0x00000330


	//   ....[3]....
        /*0030*/ 	.word	0x00000490


	//   ....[4]....
        /*0034*/ 	.word	0x000005f0


	//   ....[5]....
        /*0038*/ 	.word	0x00000660


	//   ....[6]....
        /*003c*/ 	.word	0x000007c0


	//   ....[7]....
        /*0040*/ 	.word	0x00000830


	//   ....[8]....
        /*0044*/ 	.word	0x00000970


	//   ....[9]....
        /*0048*/ 	.word	0x000009e0


	//   ....[10]....
        /*004c*/ 	.word	0x00000b40


	//   ....[11]....
        /*0050*/ 	.word	0x00000ca0


	//   ....[12]....
        /*0054*/ 	.word	0x00000d80


	//   ....[13]....
        /*0058*/ 	.word	0x00000e50


	//----- nvinfo : EIATTR_EXIT_INSTR_OFFSETS
	.align		4
.L_25:
        /*005c*/ 	.byte	0x04, 0x1c
        /*005e*/ 	.short	(.L_27 - .L_26)


	//   ....[0]....
.L_26:
        /*0060*/ 	.word	0x00000080


	//   ....[1]....
        /*0064*/ 	.word	0x00000d90


	//   ....[2]....
        /*0068*/ 	.word	0x00000e60


	//----- nvinfo : EIATTR_CRS_STACK_SIZE
	.align		4
.L_27:
        /*006c*/ 	.byte	0x04, 0x1e
        /*006e*/ 	.short	(.L_29 - .L_28)
.L_28:
        /*0070*/ 	.word	0x00000000


	//----- nvinfo : EIATTR_SW_WAR
	.align		4
.L_29:
        /*0074*/ 	.byte	0x04, 0x36
        /*0076*/ 	.short	(.L_31 - .L_30)
.L_30:
        /*0078*/ 	.word	0x00000008
.L_31:


//--------------------- .nv.callgraph             --------------------------
	.section	.nv.callgraph,"",@"SHT_CUDA_CALLGRAPH"
	.align	4
	.sectionentsize	8
	.align		4
        /*0000*/ 	.word	0x00000000
	.align		4
        /*0004*/ 	.word	0xffffffff
	.align		4
        /*0008*/ 	.word	index@(_Z16test_count_logicv)
	.align		4
        /*000c*/ 	.word	index@(vprintf)
	.align		4
        /*0010*/ 	.word	0x00000000
	.align		4
        /*0014*/ 	.word	0xfffffffe
	.align		4
        /*0018*/ 	.word	0x00000000
	.align		4
        /*001c*/ 	.word	0xfffffffd
	.align		4
        /*0020*/ 	.word	0x00000000
	.align		4
        /*0024*/ 	.word	0xfffffffc


//--------------------- .nv.constant4             --------------------------
	.section	.nv.constant4,"a",@progbits
	.align	8
	.align		8
.nv.constant4:
        /*0000*/ 	.dword	vprintf
	.align		8
        /*0008*/ 	.dword	$str
	.align		8
        /*0010*/ 	.dword	$str$1
	.align		8
        /*0018*/ 	.dword	$str$2
	.align		8
        /*0020*/ 	.dword	$str$3
	.align		8
        /*0028*/ 	.dword	$str$4
	.align		8
        /*0030*/ 	.dword	$str$5
	.align		8
        /*0038*/ 	.dword	$str$6
	.align		8
        /*0040*/ 	.dword	$str$7
	.align		8
        /*0048*/ 	.dword	$str$8
	.align		8
        /*0050*/ 	.dword	$str$9
	.align		8
        /*0058*/ 	.dword	$str$10
	.align		8
        /*0060*/ 	.dword	$str$11
	.align		8
        /*0068*/ 	.dword	$str$12
	.align		8
        /*0070*/ 	.dword	$str$13


//--------------------- .text._Z16test_count_logicv --------------------------
	.section	.text._Z16test_count_logicv,"ax",@progbits
	.align	128
        .global         _Z16test_count_logicv
        .type           _Z16test_count_logicv,@function
        .size           _Z16test_count_logicv,(.L_x_30 - _Z16test_count_logicv)
        .other          _Z16test_count_logicv,@"STO_CUDA_ENTRY STV_DEFAULT"
_Z16test_count_logicv:
.text._Z16test_count_logicv:
[----:B------:R-:W0:Y:S01]  /*0000*/  LDC R1, c[0x0][0x37c] ;  /* 0x0000df00ff017b82 */ /* 0x000e220000000800 */
[----:B------:R-:W1:Y:S01]  /*0010*/  S2R R0, SR_TID.X ;  /* 0x0000000000007919 */ /* 0x000e620000002100 */
[----:B------:R-:W2:Y:S01]  /*0020*/  LDCU UR4, c[0x0][0x2f8] ;  /* 0x00005f00ff0477ac */ /* 0x000ea20008000800 */
[----:B0-----:R-:W-:Y:S01]  /*0030*/  VIADD R1, R1, 0xfffffff0 ;  /* 0xfffffff001017836 */ /* 0x001fe20000000000 */
[----:B------:R-:W0:Y:S04]  /*0040*/  LDCU UR5, c[0x0][0x2fc] ;  /* 0x00005f80ff0577ac */ /* 0x000e280008000800 */
[----:B--2---:R-:W-:-:S05]  /*0050*/  IADD3 R2, P1, PT, R1, UR4, RZ ;  /* 0x0000000401027c10 */ /* 0x004fca000ff3e0ff */
[----:B0-----:R-:W-:Y:S01]  /*0060*/  IMAD.X R22, RZ, RZ, UR5, P1 ;  /* 0x00000005ff167e24 */ /* 0x001fe200088e06ff */
[----:B-1----:R-:W-:-:S13]  /*0070*/  ISETP.NE.AND P0, PT, R0, RZ, PT ;  /* 0x000000ff0000720c */ /* 0x002fda0003f05270 */
[----:B------:R-:W-:Y:S05]  /*0080*/  @P0 EXIT ;  /* 0x000000000000094d */ /* 0x000fea0003800000 */
[----:B------:R-:W0:Y:S01]  /*0090*/  S2UR UR5, SR_CgaCtaId ;  /* 0x00000000000579c3 */ /* 0x000e220000008800 */
[----:B------:R-:W-:Y:S01]  /*00a0*/  UMOV UR4, 0x400 ;  /* 0x0000040000047882 */ /* 0x000fe20000000000 */
[----:B------:R-:W-:Y:S01]  /*00b0*/  IMAD.MOV.U32 R14, RZ, RZ, 0x1 ;  /* 0x00000001ff0e7424 */ /* 0x000fe200078e00ff */
[----:B------:R-:W-:Y:S01]  /*00c0*/  CS2R R12, SRZ ;  /* 0x00000000000c7805 */ /* 0x000fe2000001ff00 */
[----:B------:R-:W-:Y:S01]  /*00d0*/  IMAD.MOV.U32 R15, RZ, RZ, 0x0 ;  /* 0x00000000ff0f7424 */ /* 0x000fe200078e00ff */
[----:B------:R-:W-:Y:S01]  /*00e0*/  MOV R23, 0x0 ;  /* 0x0000000000177802 */ /* 0x000fe20000000f00 */
[----:B------:R-:W1:Y:S01]  /*00f0*/  LDCU.64 UR6, c[0x4][0x8] ;  /* 0x01000100ff0677ac */ /* 0x000e620008000a00 */
[----:B------:R-:W-:Y:S02]  /*0100*/  CS2R R6, SRZ ;  /* 0x0000000000067805 */ /* 0x000fe4000001ff00 */
[----:B------:R2:W3:Y:S01]  /*0110*/  LDC.64 R8, c[0x4][R23] ;  /* 0x0100000017087b82 */ /* 0x0004e20000000a00 */
[----:B0-----:R-:W-:Y:S01]  /*0120*/  ULEA UR4, UR5, UR4, 0x18 ;  /* 0x0000000405047291 */ /* 0x001fe2000f8ec0ff */
[----:B-1----:R-:W-:-:S02]  /*0130*/  IMAD.U32 R4, RZ, RZ, UR6 ;  /* 0x00000006ff047e24 */ /* 0x002fc4000f8e00ff */
[----:B------:R-:W-:-:S06]  /*0140*/  IMAD.U32 R5, RZ, RZ, UR7 ;  /* 0x00000007ff057e24 */ /* 0x000fcc000f8e00ff */
[----:B------:R2:W-:Y:S04]  /*0150*/  STS.128 [UR4], R12 ;  /* 0x0000000cff007988 */ /* 0x0005e80008000c04 */
[----:B------:R-:W-:Y:S01]  /*0160*/  STS.64 [UR4+0x10], RZ ;  /* 0x000010ffff007988 */ /* 0x000fe20008000a04 */
[----:B------:R-:W-:-:S07]  /*0170*/  LEPC R20, `(.L_x_0) ;  /* 0x000000001014794e */ /* 0x000fce0000000000 */
[----:B--23--:R-:W-:Y:S05]  /*0180*/  CALL.ABS.NOINC R8 ;  /* 0x0000000008007343 */ /* 0x00cfea0003c00000 */
.L_x_0:
[----:B------:R-:W0:Y:S01]  /*0190*/  S2R R3, SR_CgaCtaId ;  /* 0x0000000000037919 */ /* 0x000e220000008800 */
[----:B------:R-:W-:Y:S01]  /*01a0*/  MOV R16, 0x400 ;  /* 0x0000040000107802 */ /* 0x000fe20000000f00 */
[----:B------:R-:W-:Y:S03]  /*01b0*/  BSSY.RECONVERGENT B0, `(.L_x_1) ;  /* 0x0000007000007945 */ /* 0x000fe60003800200 */
[----:B0-----:R-:W-:-:S07]  /*01c0*/  LEA R0, R3, R16, 0x18 ;  /* 0x0000001003007211 */ /* 0x001fce00078ec0ff */
.L_x_2:
[----:B------:R-:W0:Y:S02]  /*01d0*/  LDS.64 R12, [R0] ;  /* 0x00000000000c7984 */ /* 0x000e240000000a00 */
[----:B0-----:R-:W-:-:S05]  /*01e0*/  IADD3 R14, P0, PT, R12, 0x2, RZ ;  /* 0x000000020c0e7810 */ /* 0x001fca0007f1e0ff */
[----:B------:R-:W-:-:S07]  /*01f0*/  IMAD.X R15, RZ, RZ, R13, P0 ;  /* 0x000000ffff0f7224 */ /* 0x000fce00000e060d */
[----:B------:R-:W0:Y:S02]  /*0200*/  ATOMS.CAST.SPIN.64 P0, [R0], R12, R14 ;  /* 0x0000000c0000758d */ /* 0x000e24000180040e */
[----:B0-----:R-:W-:Y:S05]  /*0210*/  @!P0 BRA `(.L_x_2) ;  /* 0xfffffffc00ec8947 */ /* 0x001fea000383ffff */
[----:B------:R-:W-:Y:S05]  /*0220*/  BSYNC.RECONVERGENT B0 ;  /* 0x0000000000007941 */ /* 0x000fea0003800200 */
.L_x_1:
[----:B------:R-:W0:Y:S01]  /*0230*/  LDS.64 R14, [R0+0x10] ;  /* 0x00001000000e7984 */ /* 0x000e220000000a00 */
[----:B------:R1:W2:Y:S01]  /*0240*/  LDC.64 R8, c[0x4][R23] ;  /* 0x0100000017087b82 */ /* 0x0002a20000000a00 */
[----:B------:R-:W3:Y:S01]  /*0250*/  LDCU.64 UR4, c[0x4][0x10] ;  /* 0x01000200ff0477ac */ /* 0x000ee20008000a00 */
[----:B------:R-:W-:Y:S01]  /*0260*/  IMAD.MOV.U32 R6, RZ, RZ, R2 ;  /* 0x000000ffff067224 */ /* 0x000fe200078e0002 */
[----:B------:R-:W-:Y:S01]  /*0270*/  MOV R7, R22 ;  /* 0x0000001600077202 */ /* 0x000fe20000000f00 */
[----:B---3--:R-:W-:Y:S02]  /*0280*/  IMAD.U32 R4, RZ, RZ, UR4 ;  /* 0x00000004ff047e24 */ /* 0x008fe4000f8e00ff */
[----:B------:R-:W-:Y:S01]  /*0290*/  IMAD.U32 R5, RZ, RZ, UR5 ;  /* 0x00000005ff057e24 */ /* 0x000fe2000f8e00ff */
[----:B0-----:R1:W-:Y:S06]  /*02a0*/  STL.128 [R1], R12 ;  /* 0x0000000c01007387 */ /* 0x0013ec0000100c00 */
[----:B------:R-:W-:-:S07]  /*02b0*/  LEPC R20, `(.L_x_3) ;  /* 0x000000001014794e */ /* 0x000fce0000000000 */
[----:B-12---:R-:W-:Y:S05]  /*02c0*/  CALL.ABS.NOINC R8 ;  /* 0x0000000008007343 */ /* 0x006fea0003c00000 */
.L_x_3:
[----:B------:R0:W1:Y:S01]  /*02d0*/  LDC.64 R8, c[0x4][R23] ;  /* 0x0100000017087b82 */ /* 0x0000620000000a00 */
[----:B------:R-:W2:Y:S01]  /*02e0*/  LDCU.64 UR4, c[0x4][0x18] ;  /* 0x01000300ff0477ac */ /* 0x000ea20008000a00 */
[----:B------:R-:W-:Y:S01]  /*02f0*/  CS2R R6, SRZ ;  /* 0x0000000000067805 */ /* 0x000fe2000001ff00 */
[----:B--2---:R-:W-:Y:S02]  /*0300*/  IMAD.U32 R4, RZ, RZ, UR4 ;  /* 0x00000004ff047e24 */ /* 0x004fe4000f8e00ff */
[----:B0-----:R-:W-:-:S07]  /*0310*/  IMAD.U32 R5, RZ, RZ, UR5 ;  /* 0x00000005ff057e24 */ /* 0x001fce000f8e00ff */
[----:B------:R-:W-:-:S07]  /*0320*/  LEPC R20, `(.L_x_4) ;  /* 0x000000001014794e */ /* 0x000fce0000000000 */
[----:B-1----:R-:W-:Y:S05]  /*0330*/  CALL.ABS.NOINC R8 ;  /* 0x0000000008007343 */ /* 0x002fea0003c00000 */
.L_x_4:
[----:B------:R-:W0:Y:S01]  /*0340*/  S2R R9, SR_CgaCtaId ;  /* 0x0000000000097919 */ /* 0x000e220000008800 */
[----:B------:R-:W-:Y:S01]  /*0350*/  VIADD R16, R16, 0x10 ;  /* 0x0000001010107836 */ /* 0x000fe20000000000 */
[----:B------:R-:W-:Y:S04]  /*0360*/  BSSY.RECONVERGENT B0, `(.L_x_5) ;  /* 0x0000007000007945 */ /* 0x000fe80003800200 */
[----:B0-----:R-:W-:-:S07]  /*0370*/  LEA R3, R9, R16, 0x18 ;  /* 0x0000001009037211 */ /* 0x001fce00078ec0ff */
.L_x_6:
[----:B------:R-:W0:Y:S02]  /*0380*/  LDS.64 R4, [R3] ;  /* 0x0000000003047984 */ /* 0x000e240000000a00 */
[----:B0-----:R-:W-:-:S05]  /*0390*/  IADD3 R6, P0, PT, R4, 0x1, RZ ;  /* 0x0000000104067810 */ /* 0x001fca0007f1e0ff */
[----:B------:R-:W-:-:S07]  /*03a0*/  IMAD.X R7, RZ, RZ, R5, P0 ;  /* 0x000000ffff077224 */ /* 0x000fce00000e0605 */
[----:B------:R-:W0:Y:S02]  /*03b0*/  ATOMS.CAST.SPIN.64 P0, [R3], R4, R6 ;  /* 0x000000040300758d */ /* 0x000e240001800406 */
[----:B0-----:R-:W-:Y:S05]  /*03c0*/  @!P0 BRA `(.L_x_6) ;  /* 0xfffffffc00ec8947 */ /* 0x001fea000383ffff */
[----:B------:R-:W-:Y:S05]  /*03d0*/  BSYNC.RECONVERGENT B0 ;  /* 0x0000000000007941 */ /* 0x000fea0003800200 */
.L_x_5:
[----:B------:R-:W-:Y:S01]  /*03e0*/  MOV R16, 0x400 ;  /* 0x0000040000107802 */ /* 0x000fe20000000f00 */
[----:B------:R0:W1:Y:S01]  /*03f0*/  LDC.64 R10, c[0x4][R23] ;  /* 0x01000000170a7b82 */ /* 0x0000620000000a00 */
[----:B------:R-:W2:Y:S01]  /*0400*/  LDCU.64 UR4, c[0x4][0x20] ;  /* 0x01000400ff0477ac */ /* 0x000ea20008000a00 */
[----:B------:R-:W-:Y:S01]  /*0410*/  IMAD.MOV.U32 R6, RZ, RZ, R2 ;  /* 0x000000ffff067224 */ /* 0x000fe200078e0002 */
[----:B------:R-:W-:Y:S01]  /*0420*/  LEA R8, R9, R16, 0x18 ;  /* 0x0000001009087211 */ /* 0x000fe200078ec0ff */
[----:B------:R-:W-:-:S05]  /*0430*/  IMAD.MOV.U32 R7, RZ, RZ, R22 ;  /* 0x000000ffff077224 */ /* 0x000fca00078e0016 */
[----:B------:R-:W3:Y:S01]  /*0440*/  LDS.64 R8, [R8+0x10] ;  /* 0x0000100008087984 */ /* 0x000ee20000000a00 */
[----:B--2---:R-:W-:Y:S02]  /*0450*/  IMAD.U32 R4, RZ, RZ, UR4 ;  /* 0x00000004ff047e24 */ /* 0x004fe4000f8e00ff */
[----:B------:R-:W-:Y:S01]  /*0460*/  IMAD.U32 R5, RZ, RZ, UR5 ;  /* 0x00000005ff057e24 */ /* 0x000fe2000f8e00ff */
[----:B-1-3--:R0:W-:Y:S06]  /*0470*/  STL.64 [R1], R8 ;  /* 0x0000000801007387 */ /* 0x00a1ec0000100a00 */
[----:B------:R-:W-:-:S07]  /*0480*/  LEPC R20, `(.L_x_7) ;  /* 0x000000001014794e */ /* 0x000fce0000000000 */
[----:B0-----:R-:W-:Y:S05]  /*0490*/  CALL.ABS.NOINC R10 ;  /* 0x000000000a007343 */ /* 0x001fea0003c00000 */
.L_x_7:
[----:B------:R-:W0:Y:S01]  /*04a0*/  S2R R5, SR_CgaCtaId ;  /* 0x0000000000057919 */ /* 0x000e220000008800 */
[----:B------:R-:W-:Y:S01]  /*04b0*/  IADD3 R0, PT, PT, R16, 0x8, RZ ;  /* 0x0000000810007810 */ /* 0x000fe20007ffe0ff */
[----:B------:R-:W-:Y:S03]  /*04c0*/  BSSY.RECONVERGENT B0, `(.L_x_8) ;  /* 0x0000007000007945 */ /* 0x000fe60003800200 */
[----:B0-----:R-:W-:-:S07]  /*04d0*/  LEA R3, R5, R0, 0x18 ;  /* 0x0000000005037211 */ /* 0x001fce00078ec0ff */
.L_x_9:
[----:B------:R-:W0:Y:S02]  /*04e0*/  LDS.64 R12, [R3] ;  /* 0x00000000030c7984 */ /* 0x000e240000000a00 */
[----:B0-----:R-:W-:-:S05]  /*04f0*/  IADD3 R14, P0, PT, R12, 0x2, RZ ;  /* 0x000000020c0e7810 */ /* 0x001fca0007f1e0ff */
[----:B------:R-:W-:-:S07]  /*0500*/  IMAD.X R15, RZ, RZ, R13, P0 ;  /* 0x000000ffff0f7224 */ /* 0x000fce00000e060d */
[----:B------:R-:W0:Y:S02]  /*0510*/  ATOMS.CAST.SPIN.64 P0, [R3], R12, R14 ;  /* 0x0000000c0300758d */ /* 0x000e24000180040e */
[----:B0-----:R-:W-:Y:S05]  /*0520*/  @!P0 BRA `(.L_x_9) ;  /* 0xfffffffc00ec8947 */ /* 0x001fea000383ffff */
[----:B------:R-:W-:Y:S05]  /*0530*/  BSYNC.RECONVERGENT B0 ;  /* 0x0000000000007941 */ /* 0x000fea0003800200 */
.L_x_8:
[----:B------:R-:W-:Y:S01]  /*0540*/  MOV R16, 0x400 ;  /* 0x0000040000107802 */ /* 0x000fe20000000f00 */
[----:B------:R0:W1:Y:S01]  /*0550*/  LDC.64 R8, c[0x4][R23] ;  /* 0x0100000017087b82 */ /* 0x0000620000000a00 */
[----:B------:R-:W2:Y:S01]  /*0560*/  LDCU.64 UR4, c[0x4][0x28] ;  /* 0x01000500ff0477ac */ /* 0x000ea20008000a00 */
[----:B------:R-:W-:Y:S01]  /*0570*/  IMAD.MOV.U32 R6, RZ, RZ, R2 ;  /* 0x000000ffff067224 */ /* 0x000fe200078e0002 */
[----:B------:R-:W-:Y:S01]  /*0580*/  LEA R0, R5, R16, 0x18 ;  /* 0x0000001005007211 */ /* 0x000fe200078ec0ff */
[----:B------:R-:W-:-:S04]  /*0590*/  IMAD.MOV.U32 R7, RZ, RZ, R22 ;  /* 0x000000ffff077224 */ /* 0x000fc800078e0016 */
[----:B------:R-:W3:Y:S01]  /*05a0*/  LDS.64 R14, [R0+0x10] ;  /* 0x00001000000e7984 */ /* 0x000ee20000000a00 */
[----:B--2---:R-:W-:Y:S02]  /*05b0*/  IMAD.U32 R4, RZ, RZ, UR4 ;  /* 0x00000004ff047e24 */ /* 0x004fe4000f8e00ff */
[----:B------:R-:W-:Y:S01]  /*05c0*/  IMAD.U32 R5, RZ, RZ, UR5 ;  /* 0x00000005ff057e24 */ /* 0x000fe2000f8e00ff */
[----:B-1-3--:R0:W-:Y:S06]  /*05d0*/  STL.128 [R1], R12 ;  /* 0x0000000c01007387 */ /* 0x00a1ec0000100c00 */
[----:B------:R-:W-:-:S07]  /*05e0*/  LEPC R20, `(.L_x_10) ;  /* 0x000000001014794e */ /* 0x000fce0000000000 */
[----:B0-----:R-:W-:Y:S05]  /*05f0*/  CALL.ABS.NOINC R8 ;  /* 0x0000000008007343 */ /* 0x001fea0003c00000 */
.L_x_10:
[----:B------:R0:W1:Y:S01]  /*0600*/  LDC.64 R8, c[0x4][R23] ;  /* 0x0100000017087b82 */ /* 0x0000620000000a00 */
[----:B------:R-:W2:Y:S01]  /*0610*/  LDCU.64 UR4, c[0x4][0x30] ;  /* 0x01000600ff0477ac */ /* 0x000ea20008000a00 */
[----:B------:R-:W-:Y:S01]  /*0620*/  CS2R R6, SRZ ;  /* 0x0000000000067805 */ /* 0x000fe2000001ff00 */
[----:B--2---:R-:W-:Y:S02]  /*0630*/  IMAD.U32 R4, RZ, RZ, UR4 ;  /* 0x00000004ff047e24 */ /* 0x004fe4000f8e00ff */
[----:B0-----:R-:W-:-:S07]  /*0640*/  IMAD.U32 R5, RZ, RZ, UR5 ;  /* 0x00000005ff057e24 */ /* 0x001fce000f8e00ff */
[----:B------:R-:W-:-:S07]  /*0650*/  LEPC R20, `(.L_x_11) ;  /* 0x000000001014794e */ /* 0x000fce0000000000 */
[----:B-1----:R-:W-:Y:S05]  /*0660*/  CALL.ABS.NOINC R8 ;  /* 0x0000000008007343 */ /* 0x002fea0003c00000 */
.L_x_11:
[----:B------:R-:W0:Y:S01]  /*0670*/  S2R R3, SR_CgaCtaId ;  /* 0x0000000000037919 */ /* 0x000e220000008800 */
[----:B------:R-:W-:Y:S01]  /*0680*/  VIADD R16, R16, 0x10 ;  /* 0x0000001010107836 */ /* 0x000fe20000000000 */
[----:B------:R-:W-:Y:S04]  /*0690*/  BSSY.RECONVERGENT B0, `(.L_x_12) ;  /* 0x0000007000007945 */ /* 0x000fe80003800200 */
[----:B0-----:R-:W-:-:S07]  /*06a0*/  LEA R9, R3, R16, 0x18 ;  /* 0x0000001003097211 */ /* 0x001fce00078ec0ff */
.L_x_13:
[----:B------:R-:W0:Y:S02]  /*06b0*/  LDS.64 R4, [R9] ;  /* 0x0000000009047984 */ /* 0x000e240000000a00 */
[----:B0-----:R-:W-:-:S04]  /*06c0*/  IADD3 R6, P0, PT, R4, 0x1, RZ ;  /* 0x0000000104067810 */ /* 0x001fc80007f1e0ff */
[----:B------:R-:W-:-:S08]  /*06d0*/  IADD3.X R7, PT, PT, RZ, R5, RZ, P0, !PT ;  /* 0x00000005ff077210 */ /* 0x000fd000007fe4ff */
[----:B------:R-:W0:Y:S02]  /*06e0*/  ATOMS.CAST.SPIN.64 P0, [R9], R4, R6 ;  /* 0x000000040900758d */ /* 0x000e240001800406 */
[----:B0-----:R-:W-:Y:S05]  /*06f0*/  @!P0 BRA `(.L_x_13) ;  /* 0xfffffffc00ec8947 */ /* 0x001fea000383ffff */
[----:B------:R-:W-:Y:S05]  /*0700*/  BSYNC.RECONVERGENT B0 ;  /* 0x0000000000007941 */ /* 0x000fea0003800200 */
.L_x_12:
        /* <DEDUP_REMOVED lines=12> */
.L_x_14:
[----:B------:R0:W1:Y:S01]  /*07d0*/  LDC.64 R8, c[0x4][R23] ;  /* 0x0100000017087b82 */ /* 0x0000620000000a00 */
[----:B------:R-:W2:Y:S01]  /*07e0*/  LDCU.64 UR4, c[0x4][0x40] ;  /* 0x01000800ff0477ac */ /* 0x000ea20008000a00 */
[----:B------:R-:W-:Y:S01]  /*07f0*/  CS2R R6, SRZ ;  /* 0x0000000000067805 */ /* 0x000fe2000001ff00 */
[----:B--2---:R-:W-:Y:S02]  /*0800*/  IMAD.U32 R4, RZ, RZ, UR4 ;  /* 0x00000004ff047e24 */ /* 0x004fe4000f8e00ff */
[----:B0-----:R-:W-:-:S07]  /*0810*/  IMAD.U32 R5, RZ, RZ, UR5 ;  /* 0x00000005ff057e24 */ /* 0x001fce000f8e00ff */
[----:B------:R-:W-:-:S07]  /*0820*/  LEPC R20, `(.L_x_15) ;  /* 0x000000001014794e */ /* 0x000fce0000000000 */
[----:B-1----:R-:W-:Y:S05]  /*0830*/  CALL.ABS.NOINC R8 ;  /* 0x0000000008007343 */ /* 0x002fea0003c00000 */
.L_x_15:
[----:B------:R-:W0:Y:S01]  /*0840*/  S2R R3, SR_CgaCtaId ;  /* 0x0000000000037919 */ /* 0x000e220000008800 */
[----:B------:R-:W-:Y:S01]  /*0850*/  MOV R16, 0x400 ;  /* 0x0000040000107802 */ /* 0x000fe20000000f00 */
[----:B------:R-:W-:Y:S03]  /*0860*/  BSSY.RECONVERGENT B0, `(.L_x_16) ;  /* 0x0000007000007945 */ /* 0x000fe60003800200 */
[----:B0-----:R-:W-:-:S07]  /*0870*/  LEA R0, R3, R16, 0x18 ;  /* 0x0000001003007211 */ /* 0x001fce00078ec0ff */
.L_x_17:
[----:B------:R-:W0:Y:S02]  /*0880*/  LDS.64 R12, [R0] ;  /* 0x00000000000c7984 */ /* 0x000e240000000a00 */
[----:B0-----:R-:W-:-:S05]  /*0890*/  IADD3 R14, P0, PT, R12, 0x10, RZ ;  /* 0x000000100c0e7810 */ /* 0x001fca0007f1e0ff */
[----:B------:R-:W-:-:S07]  /*08a0*/  IMAD.X R15, RZ, RZ, R13, P0 ;  /* 0x000000ffff0f7224 */ /* 0x000fce00000e060d */
[----:B------:R-:W0:Y:S02]  /*08b0*/  ATOMS.CAST.SPIN.64 P0, [R0], R12, R14 ;  /* 0x0000000c0000758d */ /* 0x000e24000180040e */
[----:B0-----:R-:W-:Y:S05]  /*08c0*/  @!P0 BRA `(.L_x_17) ;  /* 0xfffffffc00ec8947 */ /* 0x001fea000383ffff */
[----:B------:R-:W-:Y:S05]  /*08d0*/  BSYNC.RECONVERGENT B0 ;  /* 0x0000000000007941 */ /* 0x000fea0003800200 */
.L_x_16:
[----:B------:R-:W0:Y:S01]  /*08e0*/  LDS.64 R14, [R0+0x10] ;  /* 0x00001000000e7984 */ /* 0x000e220000000a00 */
[----:B------:R1:W2:Y:S01]  /*08f0*/  LDC.64 R8, c[0x4][R23] ;  /* 0x0100000017087b82 */ /* 0x0002a20000000a00 */
[----:B------:R-:W3:Y:S01]  /*0900*/  LDCU.64 UR4, c[0x4][0x48] ;  /* 0x01000900ff0477ac */ /* 0x000ee20008000a00 */
[----:B------:R-:W-:Y:S02]  /*0910*/  IMAD.MOV.U32 R6, RZ, RZ, R2 ;  /* 0x000000ffff067224 */ /* 0x000fe400078e0002 */
[----:B------:R-:W-:Y:S02]  /*0920*/  IMAD.MOV.U32 R7, RZ, RZ, R22 ;  /* 0x000000ffff077224 */ /* 0x000fe400078e0016 */
[----:B---3--:R-:W-:Y:S01]  /*0930*/  IMAD.U32 R4, RZ, RZ, UR4 ;  /* 0x00000004ff047e24 */ /* 0x008fe2000f8e00ff */
[----:B------:R-:W-:Y:S01]  /*0940*/  MOV R5, UR5 ;  /* 0x0000000500057c02 */ /* 0x000fe20008000f00 */
[----:B0-----:R1:W-:Y:S06]  /*0950*/  STL.128 [R1], R12 ;  /* 0x0000000c01007387 */ /* 0x0013ec0000100c00 */
[----:B------:R-:W-:-:S07]  /*0960*/  LEPC R20, `(.L_x_18) ;  /* 0x000000001014794e */ /* 0x000fce0000000000 */
[----:B-12---:R-:W-:Y:S05]  /*0970*/  CALL.ABS.NOINC R8 ;  /* 0x0000000008007343 */ /* 0x006fea0003c00000 */
.L_x_18:
[----:B------:R0:W1:Y:S01]  /*0980*/  LDC.64 R8, c[0x4][R23] ;  /* 0x0100000017087b82 */ /* 0x0000620000000a00 */
[----:B------:R-:W2:Y:S01]  /*0990*/  LDCU.64 UR4, c[0x4][0x50] ;  /* 0x01000a00ff0477ac */ /* 0x000ea20008000a00 */
[----:B------:R-:W-:Y:S01]  /*09a0*/  CS2R R6, SRZ ;  /* 0x0000000000067805 */ /* 0x000fe2000001ff00 */
[----:B--2---:R-:W-:Y:S02]  /*09b0*/  IMAD.U32 R4, RZ, RZ, UR4 ;  /* 0x00000004ff047e24 */ /* 0x004fe4000f8e00ff */
[----:B0-----:R-:W-:-:S07]  /*09c0*/  IMAD.U32 R5, RZ, RZ, UR5 ;  /* 0x00000005ff057e24 */ /* 0x001fce000f8e00ff */
[----:B------:R-:W-:-:S07]  /*09d0*/  LEPC R20, `(.L_x_19) ;  /* 0x000000001014794e */ /* 0x000fce0000000000 */
[----:B-1----:R-:W-:Y:S05]  /*09e0*/  CALL.ABS.NOINC R8 ;  /* 0x0000000008007343 */ /* 0x002fea0003c00000 */
.L_x_19:
[----:B------:R-:W0:Y:S01]  /*09f0*/  S2R R3, SR_CgaCtaId ;  /* 0x0000000000037919 */ /* 0x000e220000008800 */
[----:B------:R-:W-:Y:S01]  /*0a00*/  VIADD R16, R16, 0x10 ;  /* 0x0000001010107836 */ /* 0x000fe20000000000 */
[----:B------:R-:W-:Y:S04]  /*0a10*/  BSSY.RECONVERGENT B0, `(.L_x_20) ;  /* 0x0000007000007945 */ /* 0x000fe80003800200 */
[----:B0-----:R-:W-:-:S07]  /*0a20*/  LEA R9, R3, R16, 0x18 ;  /* 0x0000001003097211 */ /* 0x001fce00078ec0ff */
.L_x_21:
[----:B------:R-:W0:Y:S02]  /*0a30*/  LDS.64 R4, [R9] ;  /* 0x0000000009047984 */ /* 0x000e240000000a00 */
[----:B0-----:R-:W-:-:S05]  /*0a40*/  IADD3 R6, P0, PT, R4, 0x8, RZ ;  /* 0x0000000804067810 */ /* 0x001fca0007f1e0ff */
[----:B------:R-:W-:-:S07]  /*0a50*/  IMAD.X R7, RZ, RZ, R5, P0 ;  /* 0x000000ffff077224 */ /* 0x000fce00000e0605 */
[----:B------:R-:W0:Y:S02]  /*0a60*/  ATOMS.CAST.SPIN.64 P0, [R9], R4, R6 ;  /* 0x000000040900758d */ /* 0x000e240001800406 */
[----:B0-----:R-:W-:Y:S05]  /*0a70*/  @!P0 BRA `(.L_x_21) ;  /* 0xfffffffc00ec8947 */ /* 0x001fea000383ffff */
[----:B------:R-:W-:Y:S05]  /*0a80*/  BSYNC.RECONVERGENT B0 ;  /* 0x0000000000007941 */ /* 0x000fea0003800200 */
.L_x_20:
[----:B------:R-:W-:Y:S01]  /*0a90*/  MOV R16, 0x400 ;  /* 0x0000040000107802 */ /* 0x000fe20000000f00 */
[----:B------:R0:W1:Y:S01]  /*0aa0*/  LDC.64 R10, c[0x4][R23] ;  /* 0x01000000170a7b82 */ /* 0x0000620000000a00 */
[----:B------:R-:W2:Y:S01]  /*0ab0*/  LDCU.64 UR4, c[0x4][0x58] ;  /* 0x01000b00ff0477ac */ /* 0x000ea20008000a00 */
[----:B------:R-:W-:Y:S01]  /*0ac0*/  MOV R6, R2 ;  /* 0x0000000200067202 */ /* 0x000fe20000000f00 */
[----:B------:R-:W-:Y:S01]  /*0ad0*/  IMAD.MOV.U32 R7, RZ, RZ, R22 ;  /* 0x000000ffff077224 */ /* 0x000fe200078e0016 */
[----:B------:R-:W-:-:S06]  /*0ae0*/  LEA R8, R3, R16, 0x18 ;  /* 0x0000001003087211 */ /* 0x000fcc00078ec0ff */
[----:B------:R-:W3:Y:S01]  /*0af0*/  LDS.64 R8, [R8+0x10] ;  /* 0x0000100008087984 */ /* 0x000ee20000000a00 */
[----:B--2---:R-:W-:Y:S02]  /*0b00*/  IMAD.U32 R4, RZ, RZ, UR4 ;  /* 0x00000004ff047e24 */ /* 0x004fe4000f8e00ff */
[----:B------:R-:W-:Y:S01]  /*0b10*/  IMAD.U32 R5, RZ, RZ, UR5 ;  /* 0x00000005ff057e24 */ /* 0x000fe2000f8e00ff */
[----:B-1-3--:R0:W-:Y:S06]  /*0b20*/  STL.64 [R1], R8 ;  /* 0x0000000801007387 */ /* 0x00a1ec0000100a00 */
[----:B------:R-:W-:-:S07]  /*0b30*/  LEPC R20, `(.L_x_22) ;  /* 0x000000001014794e */ /* 0x000fce0000000000 */
[----:B0-----:R-:W-:Y:S05]  /*0b40*/  CALL.ABS.NOINC R10 ;  /* 0x000000000a007343 */ /* 0x001fea0003c00000 */
.L_x_22:
[----:B------:R-:W0:Y:S01]  /*0b50*/  S2R R3, SR_CgaCtaId ;  /* 0x0000000000037919 */ /* 0x000e220000008800 */
[----:B------:R-:W-:Y:S01]  /*0b60*/  VIADD R16, R16, 0x8 ;  /* 0x0000000810107836 */ /* 0x000fe20000000000 */
[----:B------:R-:W-:Y:S04]  /*0b70*/  BSSY.RECONVERGENT B0, `(.L_x_23) ;  /* 0x0000007000007945 */ /* 0x000fe80003800200 */
[----:B0-----:R-:W-:-:S07]  /*0b80*/  LEA R5, R3, R16, 0x18 ;  /* 0x0000001003057211 */ /* 0x001fce00078ec0ff */
.L_x_24:
[----:B------:R-:W0:Y:S02]  /*0b90*/  LDS.64 R16, [R5] ;  /* 0x0000000005107984 */ /* 0x000e240000000a00 */
[----:B0-----:R-:W-:-:S05]  /*0ba0*/  IADD3 R18, P0, PT, R16, 0x10, RZ ;  /* 0x0000001010127810 */ /* 0x001fca0007f1e0ff */
[----:B------:R-:W-:-:S07]  /*0bb0*/  IMAD.X R19, RZ, RZ, R17, P0 ;  /* 0x000000ffff137224 */ /* 0x000fce00000e0611 */
[----:B------:R-:W0:Y:S02]  /*0bc0*/  ATOMS.CAST.SPIN.64 P0, [R5], R16, R18 ;  /* 0x000000100500758d */ /* 0x000e240001800412 */
[----:B0-----:R-:W-:Y:S05]  /*0bd0*/  @!P0 BRA `(.L_x_24) ;  /* 0xfffffffc00ec8947 */ /* 0x001fea000383ffff */
[----:B------:R-:W-:Y:S05]  /*0be0*/  BSYNC.RECONVERGENT B0 ;  /* 0x0000000000007941 */ /* 0x000fea0003800200 */
.L_x_23:
        /* <DEDUP_REMOVED lines=12> */
.L_x_25:
[----:B------:R-:W0:Y:S01]  /*0cb0*/  S2UR UR5, SR_CgaCtaId ;  /* 0x00000000000579c3 */ /* 0x000e220000008800 */
[----:B------:R-:W-:Y:S02]  /*0cc0*/  UMOV UR4, 0x400 ;  /* 0x0000040000047882 */ /* 0x000fe40000000000 */
[----:B0-----:R-:W-:-:S09]  /*0cd0*/  ULEA UR4, UR5, UR4, 0x18 ;  /* 0x0000000405047291 */ /* 0x001fd2000f8ec0ff */
[----:B------:R-:W0:Y:S02]  /*0ce0*/  LDS.64 R8, [UR4+0x10] ;  /* 0x00001004ff087984 */ /* 0x000e240008000a00 */
[----:B0-----:R-:W-:-:S04]  /*0cf0*/  ISETP.NE.U32.AND P0, PT, R8, R16, PT ;  /* 0x000000100800720c */ /* 0x001fc80003f05070 */
[----:B------:R-:W-:-:S13]  /*0d00*/  ISETP.NE.AND.EX P0, PT, R9, R17, PT, P0 ;  /* 0x000000110900720c */ /* 0x000fda0003f05300 */
[----:B------:R-:W-:Y:S05]  /*0d10*/  @P0 BRA `(.L_x_26) ;  /* 0x0000000000200947 */ /* 0x000fea0003800000 */
[----:B------:R0:W1:Y:S01]  /*0d20*/  LDC.64 R2, c[0x4][R23] ;  /* 0x0100000017027b82 */ /* 0x0000620000000a00 */
[----:B------:R-:W2:Y:S01]  /*0d30*/  LDCU.64 UR4, c[0x4][0x68] ;  /* 0x01000d00ff0477ac */ /* 0x000ea20008000a00 */
[----:B------:R-:W-:Y:S01]  /*0d40*/  CS2R R6, SRZ ;  /* 0x0000000000067805 */ /* 0x000fe2000001ff00 */
[----:B--2---:R-:W-:Y:S01]  /*0d50*/  IMAD.U32 R4, RZ, RZ, UR4 ;  /* 0x00000004ff047e24 */ /* 0x004fe2000f8e00ff */
[----:B0-----:R-:W-:-:S07]  /*0d60*/  MOV R5, UR5 ;  /* 0x0000000500057c02 */ /* 0x001fce0008000f00 */
[----:B------:R-:W-:-:S07]  /*0d70*/  LEPC R20, `(.L_x_27) ;  /* 0x000000001014794e */ /* 0x000fce0000000000 */
[----:B-1----:R-:W-:Y:S05]  /*0d80*/  CALL.ABS.NOINC R2 ;  /* 0x0000000002007343 */ /* 0x002fea0003c00000 */
.L_x_27:
[----:B------:R-:W-:Y:S05]  /*0d90*/  EXIT ;  /* 0x000000000000794d */ /* 0x000fea0003800000 */
.L_x_26:
[----:B------:R-:W-:Y:S01]  /*0da0*/  IMAD.MOV.U32 R10, RZ, RZ, R16 ;  /* 0x000000ffff0a7224 */ /* 0x000fe200078e0010 */
[----:B------:R-:W-:Y:S01]  /*0db0*/  MOV R0, 0x0 ;  /* 0x0000000000007802 */ /* 0x000fe20000000f00 */
[----:B------:R-:W-:Y:S01]  /*0dc0*/  IMAD.MOV.U32 R11, RZ, RZ, R17 ;  /* 0x000000ffff0b7224 */ /* 0x000fe200078e0011 */
[----:B------:R-:W0:Y:S01]  /*0dd0*/  LDCU.64 UR4, c[0x4][0x70] ;  /* 0x01000e00ff0477ac */ /* 0x000e220008000a00 */
[----:B------:R-:W-:Y:S01]  /*0de0*/  IMAD.MOV.U32 R6, RZ, RZ, R2 ;  /* 0x000000ffff067224 */ /* 0x000fe200078e0002 */
[----:B------:R1:W2:Y:S01]  /*0df0*/  LDC.64 R12, c[0x4][R0] ;  /* 0x01000000000c7b82 */ /* 0x0002a20000000a00 */
[----:B------:R-:W-:Y:S01]  /*0e00*/  IMAD.MOV.U32 R7, RZ, RZ, R22 ;  /* 0x000000ffff077224 */ /* 0x000fe200078e0016 */
[----:B------:R1:W-:Y:S01]  /*0e10*/  STL.128 [R1], R8 ;  /* 0x0000000801007387 */ /* 0x0003e20000100c00 */
[----:B0-----:R-:W-:Y:S02]  /*0e20*/  IMAD.U32 R4, RZ, RZ, UR4 ;  /* 0x00000004ff047e24 */ /* 0x001fe4000f8e00ff */
[----:B-1----:R-:W-:-:S07]  /*0e30*/  IMAD.U32 R5, RZ, RZ, UR5 ;  /* 0x00000005ff057e24 */ /* 0x002fce000f8e00ff */
[----:B------:R-:W-:-:S07]  /*0e40*/  LEPC R20, `(.L_x_28) ;  /* 0x000000001014794e */ /* 0x000fce0000000000 */
[----:B--2---:R-:W-:Y:S05]  /*0e50*/  CALL.ABS.NOINC R12 ;  /* 0x000000000c007343 */ /* 0x004fea0003c00000 */
.L_x_28:
[----:B------:R-:W-:Y:S05]  /*0e60*/  EXIT ;  /* 0x000000000000794d */ /* 0x000fea0003800000 */
.L_x_29:
[----:B------:R-:W-:-:S00]  /*0e70*/  BRA `(.L_x_29) ;  /* 0xfffffffc00fc7947 */ /* 0x000fc0000383ffff */
[----:B------:R-:W-:-:S00]  /*0e80*/  NOP ;  /* 0x0000000000007918 */ /* 0x000fc00000000000 */
[----:B------:R-:W-:-:S00]  /*0e90*/  NOP ;  /* 0x0000000000007918 */ /* 0x000fc00000000000 */
[----:B------:R-:W-:-:S00]  /*0ea0*/  NOP ;  /* 0x0000000000007918 */ /* 0x000fc00000000000 */
[----:B------:R-:W-:-:S00]  /*0eb0*/  NOP ;  /* 0x0000000000007918 */ /* 0x000fc00000000000 */
[----:B------:R-:W-:-:S00]  /*0ec0*/  NOP ;  /* 0x0000000000007918 */ /* 0x000fc00000000000 */
[----:B------:R-:W-:-:S00]  /*0ed0*/  NOP ;  /* 0x0000000000007918 */ /* 0x000fc00000000000 */
[----:B------:R-:W-:-:S00]  /*0ee0*/  NOP ;  /* 0x0000000000007918 */ /* 0x000fc00000000000 */
[----:B------:R-:W-:-:S00]  /*0ef0*/  NOP ;  /* 0x0000000000007918 */ /* 0x000fc00000000000 */
.L_x_30:


//--------------------- .nv.global.init           --------------------------
	.section	.nv.global.init,"aw",@progbits
.nv.global.init:
	.type		$str$2,@object
	.size		$str$2,($str$5 - $str$2)
$str$2:
        /*0000*/ 	.byte	0x45, 0x6e, 0x71, 0x75, 0x65, 0x75, 0x65, 0x3a, 0x20, 0x67, 0x6f, 0x74, 0x20, 0x74, 0x75, 0x72
        /*0010*/ 	.byte	0x6e, 0x0a, 0x00
	.type		$str$5,@object
	.size		$str$5,($str$9 - $str$5)
$str$5:
        /*0013*/ 	.byte	0x44, 0x65, 0x71, 0x75, 0x65, 0x75, 0x65, 0x3a, 0x20, 0x67, 0x6f, 0x74, 0x20, 0x74, 0x75, 0x72
        /*0023*/ 	.byte	0x6e, 0x0a, 0x00
	.type		$str$9,@object
	.size		$str$9,($str - $str$9)
$str$9:
        /*0026*/ 	.byte	0x45, 0x6e, 0x71, 0x75, 0x65, 0x75, 0x65, 0x20, 0x62, 0x61, 0x74, 0x63, 0x68, 0x3a, 0x20, 0x67
        /*0036*/ 	.byte	0x6f, 0x74, 0x20, 0x74, 0x75, 0x72, 0x6e, 0x0a, 0x00
	.type		$str,@object
	.size		$str,($str$6 - $str)
$str:
        /*003f*/ 	.byte	0x3d, 0x3d, 0x3d, 0x20, 0x53, 0x69, 0x6e, 0x67, 0x6c, 0x65, 0x20, 0x49, 0x74, 0x65, 0x6d, 0x20
        /*004f*/ 	.byte	0x54, 0x65, 0x73, 0x74, 0x20, 0x3d, 0x3d, 0x3d, 0x0a, 0x00
	.type		$str$6,@object
	.size		$str$6,($str$3 - $str$6)
$str$6:
        /*0059*/ 	.byte	0x44, 0x65, 0x71, 0x75, 0x65, 0x75, 0x65, 0x20, 0x64, 0x6f, 0x6e, 0x65, 0x3a, 0x20, 0x63, 0x6f
        /*0069*/ 	.byte	0x75, 0x6e, 0x74, 0x3d, 0x25, 0x6c, 0x6c, 0x75, 0x0a, 0x00
	.type		$str$3,@object
	.size		$str$3,($str$7 - $str$3)
$str$3:
        /*0073*/ 	.byte	0x45, 0x6e, 0x71, 0x75, 0x65, 0x75, 0x65, 0x20, 0x64, 0x6f, 0x6e, 0x65, 0x3a, 0x20, 0x63, 0x6f
        /*0083*/ 	.byte	0x75, 0x6e, 0x74, 0x3d, 0x25, 0x6c, 0x6c, 0x75, 0x0a, 0x00
	.type		$str$7,@object
	.size		$str$7,($str$4 - $str$7)
$str$7:
        /*008d*/ 	.byte	0x0a, 0x3d, 0x3d, 0x3d, 0x20, 0x42, 0x61, 0x74, 0x63, 0x68, 0x20, 0x54, 0x65, 0x73, 0x74, 0x20
        /*009d*/ 	.byte	0x28, 0x38, 0x20, 0x69, 0x74, 0x65, 0x6d, 0x73, 0x29, 0x20, 0x3d, 0x3d, 0x3d, 0x0a, 0x00
	.type		$str$4,@object
	.size		$str$4,($str$1 - $str$4)
$str$4:
        /*00ac*/ 	.byte	0x44, 0x65, 0x71, 0x75, 0x65, 0x75, 0x65, 0x3a, 0x20, 0x74, 0x69, 0x63, 0x6b, 0x65, 0x74, 0x3d
        /*00bc*/ 	.byte	0x25, 0x6c, 0x6c, 0x75, 0x2c, 0x20, 0x63, 0x6f, 0x75, 0x6e, 0x74, 0x3d, 0x25, 0x6c, 0x6c, 0x75
        /*00cc*/ 	.byte	0x0a, 0x00
	.type		$str$1,@object
	.size		$str$1,($str$8 - $str$1)
$str$1:
        /*00ce*/ 	.byte	0x45, 0x6e, 0x71, 0x75, 0x65, 0x75, 0x65, 0x3a, 0x20, 0x74, 0x69, 0x63, 0x6b, 0x65, 0x74, 0x3d
        /*00de*/ 	.byte	0x25, 0x6c, 0x6c, 0x75, 0x2c, 0x20, 0x63, 0x6f, 0x75, 0x6e, 0x74, 0x3d, 0x25, 0x6c, 0x6c, 0x75
        /*00ee*/ 	.byte	0x0a, 0x00
	.type		$str$8,@object
	.size		$str$8,($str$11 - $str$8)
$str$8:
        /*00f0*/ 	.byte	0x45, 0x6e, 0x71, 0x75, 0x65, 0x75, 0x65, 0x20, 0x62, 0x61, 0x74, 0x63, 0x68, 0x3a, 0x20, 0x74
        /*0100*/ 	.byte	0x69, 0x63, 0x6b, 0x65, 0x74, 0x3d, 0x25, 0x6c, 0x6c, 0x75, 0x2c, 0x20, 0x63, 0x6f, 0x75, 0x6e
        /*0110*/ 	.byte	0x74, 0x3d, 0x25, 0x6c, 0x6c, 0x75, 0x0a, 0x00
	.type		$str$11,@object
	.size		$str$11,($str$12 - $str$11)
$str$11:
        /*0118*/ 	.byte	0x44, 0x65, 0x71, 0x75, 0x65, 0x75, 0x65, 0x20, 0x62, 0x61, 0x74, 0x63, 0x68, 0x3a, 0x20, 0x74
        /*0128*/ 	.byte	0x69, 0x63, 0x6b, 0x65, 0x74, 0x3d, 0x25, 0x6c, 0x6c, 0x75, 0x2c, 0x20, 0x63, 0x6f, 0x75, 0x6e
        /*0138*/ 	.byte	0x74, 0x3d, 0x25, 0x6c, 0x6c, 0x75, 0x0a, 0x00
	.type		$str$12,@object
	.size		$str$12,($str$10 - $str$12)
$str$12:
        /*0140*/ 	.byte	0x44, 0x65, 0x71, 0x75, 0x65, 0x75, 0x65, 0x20, 0x62, 0x61, 0x74, 0x63, 0x68, 0x3a, 0x20, 0x52
        /*0150*/ 	.byte	0x45, 0x41, 0x44, 0x59, 0x20, 0x28, 0x63, 0x6f, 0x75, 0x6e, 0x74, 0x20, 0x6d, 0x61, 0x74, 0x63
        /*0160*/ 	.byte	0x68, 0x65, 0x73, 0x20, 0x74, 0x69, 0x63, 0x6b, 0x65, 0x74, 0x29, 0x0a, 0x00
	.type		$str$10,@object
	.size		$str$10,($str$13 - $str$10)
$str$10:
        /*016d*/ 	.byte	0x45, 0x6e, 0x71, 0x75, 0x65, 0x75, 0x65, 0x20, 0x62, 0x61, 0x74, 0x63, 0x68, 0x20, 0x64, 0x6f
        /*017d*/ 	.byte	0x6e, 0x65, 0x3a, 0x20, 0x63, 0x6f, 0x75, 0x6e, 0x74, 0x3d, 0x25, 0x6c, 0x6c, 0x75, 0x20, 0x28
        /*018d*/ 	.byte	0x61, 0x64, 0x76, 0x61, 0x6e, 0x63, 0x65, 0x64, 0x20, 0x62, 0x79, 0x20, 0x38, 0x29, 0x0a, 0x00
	.type		$str$13,@object
	.size		$str$13,(.L_13 - $str$13)
$str$13:
        /*019d*/ 	.byte	0x44, 0x65, 0x71, 0x75, 0x65, 0x75, 0x65, 0x20, 0x62, 0x61, 0x74, 0x63, 0x68, 0x3a, 0x20, 0x57
        /*01ad*/ 	.byte	0x41, 0x49, 0x54, 0x49, 0x4e, 0x47, 0x20, 0x28, 0x63, 0x6f, 0x75, 0x6e, 0x74, 0x3d, 0x25, 0x6c
        /*01bd*/ 	.byte	0x6c, 0x75, 0x20, 0x21, 0x3d, 0x20, 0x74, 0x69, 0x63, 0x6b, 0x65, 0x74, 0x3d, 0x25, 0x6c, 0x6c
        /*01cd*/ 	.byte	0x75, 0x29, 0x0a, 0x00
.L_13:


//--------------------- .nv.shared._Z16test_count_logicv --------------------------
	.section	.nv.shared._Z16test_count_logicv,"aw",@nobits
	.sectionflags	@""
	.align	8
.nv.shared._Z16test_count_logicv:
	.zero		1048


//--------------------- .nv.shared.reserved.0     --------------------------
	.section	.nv.shared.reserved.0,"aw",@nobits
	.weak		__nv_reservedSMEM_offset_0_alias
	.size		__nv_reservedSMEM_offset_0_alias, 0, 64
	.other		__nv_reservedSMEM_offset_0_alias,@"STO_CUDA_RESERVED_SHARED STV_DEFAULT"
__nv_reservedSMEM_offset_0_alias:
	.zero		0
	.zero		64


//--------------------- .nv.constant0._Z16test_count_logicv --------------------------
	.section	.nv.constant0._Z16test_count_logicv,"a",@progbits
	.sectionflags	@""
	.align	4
.nv.constant0._Z16test_count_logicv:
	.zero		896


//--------------------- SYMBOLS --------------------------

	.type		.nv.reservedSmem.offset0,@object
	.size		.nv.reservedSmem.offset0,0x4
	.type		.nv.reservedSmem.cap,@object
	.size		.nv.reservedSmem.cap,0x4
	.type		vprintf,@function
